//
// Generated by NVIDIA NVVM Compiler
//
// Compiler Build ID: CL-36424714
// Cuda compilation tools, release 13.0, V13.0.88
// Based on NVVM 20.0.0
//

.version 9.0
.target sm_100
.address_size 64

	// .globl	_Z17Conv2DNaiveKerneliiiiPKfiiiS0_iiiiiPf

.visible .entry _Z17Conv2DNaiveKerneliiiiPKfiiiS0_iiiiiPf(
	.param .u32 _Z17Conv2DNaiveKerneliiiiPKfiiiS0_iiiiiPf_param_0,
	.param .u32 _Z17Conv2DNaiveKerneliiiiPKfiiiS0_iiiiiPf_param_1,
	.param .u32 _Z17Conv2DNaiveKerneliiiiPKfiiiS0_iiiiiPf_param_2,
	.param .u32 _Z17Conv2DNaiveKerneliiiiPKfiiiS0_iiiiiPf_param_3,
	.param .u64 .ptr .align 1 _Z17Conv2DNaiveKerneliiiiPKfiiiS0_iiiiiPf_param_4,
	.param .u32 _Z17Conv2DNaiveKerneliiiiPKfiiiS0_iiiiiPf_param_5,
	.param .u32 _Z17Conv2DNaiveKerneliiiiPKfiiiS0_iiiiiPf_param_6,
	.param .u32 _Z17Conv2DNaiveKerneliiiiPKfiiiS0_iiiiiPf_param_7,
	.param .u64 .ptr .align 1 _Z17Conv2DNaiveKerneliiiiPKfiiiS0_iiiiiPf_param_8,
	.param .u32 _Z17Conv2DNaiveKerneliiiiPKfiiiS0_iiiiiPf_param_9,
	.param .u32 _Z17Conv2DNaiveKerneliiiiPKfiiiS0_iiiiiPf_param_10,
	.param .u32 _Z17Conv2DNaiveKerneliiiiPKfiiiS0_iiiiiPf_param_11,
	.param .u32 _Z17Conv2DNaiveKerneliiiiPKfiiiS0_iiiiiPf_param_12,
	.param .u32 _Z17Conv2DNaiveKerneliiiiPKfiiiS0_iiiiiPf_param_13,
	.param .u64 .ptr .align 1 _Z17Conv2DNaiveKerneliiiiPKfiiiS0_iiiiiPf_param_14
)
{


	ret;

}


// ===== COMPILED SASS (sm_100) =====

	.target	sm_100

	.elftype	@"ET_EXEC"


//--------------------- .note.nv.tkinfo           --------------------------
	.section	.note.nv.tkinfo,"",@"SHT_NOTE"
	.sectionflags	@"SHF_NOTE_NV_TKINFO"
	.tkinfo
        /*0018*/ 	.word	0x00000002
        /*0030*/ 	.string	""
        /*0030*/ 	.string	"ptxas"
        /*0030*/ 	.string	"Cuda compilation tools, release 13.0, V13.0.88"
        /*0030*/ 	.string	"Build cuda_13.0.r13.0/compiler.36424714_0"
        /*0030*/ 	.string	"-arch sm_100 -m 64 "



//--------------------- .note.nv.cuinfo           --------------------------
	.section	.note.nv.cuinfo,"",@"SHT_NOTE"
	.sectionflags	@"SHF_NOTE_NV_CUINFO"
        /*0018*/ 	.short	0x0002
        /*001a*/ 	.short	0x0064
        /*001c*/ 	.short	0x0082
	.zero		2


//--------------------- .nv.info                  --------------------------
	.section	.nv.info,"",@"SHT_CUDA_INFO"
	.align	4


	//----- nvinfo : EIATTR_REGCOUNT
	.align		4
        /*0000*/ 	.byte	0x04, 0x2f
        /*0002*/ 	.short	(.L_1 - .L_0)
	.align		4
.L_0:
        /*0004*/ 	.word	index@(_Z17Conv2DNaiveKerneliiiiPKfiiiS0_iiiiiPf)
        /*0008*/ 	.word	0x00000004


	//----- nvinfo : EIATTR_FRAME_SIZE
	.align		4
.L_1:
        /*000c*/ 	.byte	0x04, 0x11
        /*000e*/ 	.short	(.L_3 - .L_2)
	.align		4
.L_2:
        /*0010*/ 	.word	index@(_Z17Conv2DNaiveKerneliiiiPKfiiiS0_iiiiiPf)
        /*0014*/ 	.word	0x00000000


	//----- nvinfo : EIATTR_MIN_STACK_SIZE
	.align		4
.L_3:
        /*0018*/ 	.byte	0x04, 0x12
        /*001a*/ 	.short	(.L_5 - .L_4)
	.align		4
.L_4:
        /*001c*/ 	.word	index@(_Z17Conv2DNaiveKerneliiiiPKfiiiS0_iiiiiPf)
        /*0020*/ 	.word	0x00000000
.L_5:


//--------------------- .nv.compat                --------------------------
	.section	.nv.compat,"",@"SHT_CUDA_COMPAT_INFO"
	.align	4
        /*0000*/ 	.byte	0x02, 0x09, 0x00, 0x00, 0x02, 0x02, 0x01, 0x00, 0x02, 0x05, 0x05, 0x00, 0x03, 0x07, 0x01, 0x01
        /*0010*/ 	.byte	0x02, 0x03, 0x00, 0x00, 0x02, 0x06, 0x01, 0x00, 0x04, 0x0b, 0x08, 0x00, 0x09, 0x00, 0x00, 0x00
        /*0020*/ 	.byte	0x00, 0x00, 0x00, 0x00


//--------------------- .nv.info._Z17Conv2DNaiveKerneliiiiPKfiiiS0_iiiiiPf --------------------------
	.section	.nv.info._Z17Conv2DNaiveKerneliiiiPKfiiiS0_iiiiiPf,"",@"SHT_CUDA_INFO"
	.sectionflags	@""
	.align	4


	//----- nvinfo : EIATTR_CUDA_API_VERSION
	.align		4
        /*0000*/ 	.byte	0x04, 0x37
        /*0002*/ 	.short	(.L_7 - .L_6)
.L_6:
        /*0004*/ 	.word	0x00000082


	//----- nvinfo : EIATTR_KPARAM_INFO
	.align		4
.L_7:
        /*0008*/ 	.byte	0x04, 0x17
        /*000a*/ 	.short	(.L_9 - .L_8)
.L_8:
        /*000c*/ 	.word	0x00000000
        /*0010*/ 	.short	0x000e
        /*0012*/ 	.short	0x0048
        /*0014*/ 	.byte	0x00, 0xf5, 0x21, 0x00


	//----- nvinfo : EIATTR_KPARAM_INFO
	.align		4
.L_9:
        /*0018*/ 	.byte	0x04, 0x17
        /*001a*/ 	.short	(.L_11 - .L_10)
.L_10:
        /*001c*/ 	.word	0x00000000
        /*0020*/ 	.short	0x000d
        /*0022*/ 	.short	0x0040
        /*0024*/ 	.byte	0x00, 0xf0, 0x11, 0x00


	//----- nvinfo : EIATTR_KPARAM_INFO
	.align		4
.L_11:
        /*0028*/ 	.byte	0x04, 0x17
        /*002a*/ 	.short	(.L_13 - .L_12)
.L_12:
        /*002c*/ 	.word	0x00000000
        /*0030*/ 	.short	0x000c
        /*0032*/ 	.short	0x003c
        /*0034*/ 	.byte	0x00, 0xf0, 0x11, 0x00


	//----- nvinfo : EIATTR_KPARAM_INFO
	.align		4
.L_13:
        /*0038*/ 	.byte	0x04, 0x17
        /*003a*/ 	.short	(.L_15 - .L_14)
.L_14:
        /*003c*/ 	.word	0x00000000
        /*0040*/ 	.short	0x000b
        /*0042*/ 	.short	0x0038
        /*0044*/ 	.byte	0x00, 0xf0, 0x11, 0x00


	//----- nvinfo : EIATTR_KPARAM_INFO
	.align		4
.L_15:
        /*0048*/ 	.byte	0x04, 0x17
        /*004a*/ 	.short	(.L_17 - .L_16)
.L_16:
        /*004c*/ 	.word	0x00000000
        /*0050*/ 	.short	0x000a
        /*0052*/ 	.short	0x0034
        /*0054*/ 	.byte	0x00, 0xf0, 0x11, 0x00


	//----- nvinfo : EIATTR_KPARAM_INFO
	.align		4
.L_17:
        /*0058*/ 	.byte	0x04, 0x17
        /*005a*/ 	.short	(.L_19 - .L_18)
.L_18:
        /*005c*/ 	.word	0x00000000
        /*0060*/ 	.short	0x0009
        /*0062*/ 	.short	0x0030
        /*0064*/ 	.byte	0x00, 0xf0, 0x11, 0x00


	//----- nvinfo : EIATTR_KPARAM_INFO
	.align		4
.L_19:
        /*0068*/ 	.byte	0x04, 0x17
        /*006a*/ 	.short	(.L_21 - .L_20)
.L_20:
        /*006c*/ 	.word	0x00000000
        /*0070*/ 	.short	0x0008
        /*0072*/ 	.short	0x0028
        /*0074*/ 	.byte	0x00, 0xf5, 0x21, 0x00


	//----- nvinfo : EIATTR_KPARAM_INFO
	.align		4
.L_21:
        /*0078*/ 	.byte	0x04, 0x17
        /*007a*/ 	.short	(.L_23 - .L_22)
.L_22:
        /*007c*/ 	.word	0x00000000
        /*0080*/ 	.short	0x0007
        /*0082*/ 	.short	0x0020
        /*0084*/ 	.byte	0x00, 0xf0, 0x11, 0x00


	//----- nvinfo : EIATTR_KPARAM_INFO
	.align		4
.L_23:
        /*0088*/ 	.byte	0x04, 0x17
        /*008a*/ 	.short	(.L_25 - .L_24)
.L_24:
        /*008c*/ 	.word	0x00000000
        /*0090*/ 	.short	0x0006
        /*0092*/ 	.short	0x001c
        /*0094*/ 	.byte	0x00, 0xf0, 0x11, 0x00


	//----- nvinfo : EIATTR_KPARAM_INFO
	.align		4
.L_25:
        /*0098*/ 	.byte	0x04, 0x17
        /*009a*/ 	.short	(.L_27 - .L_26)
.L_26:
        /*009c*/ 	.word	0x00000000
        /*00a0*/ 	.short	0x0005
        /*00a2*/ 	.short	0x0018
        /*00a4*/ 	.byte	0x00, 0xf0, 0x11, 0x00


	//----- nvinfo : EIATTR_KPARAM_INFO
	.align		4
.L_27:
        /*00a8*/ 	.byte	0x04, 0x17
        /*00aa*/ 	.short	(.L_29 - .L_28)
.L_28:
        /*00ac*/ 	.word	0x00000000
        /*00b0*/ 	.short	0x0004
        /*00b2*/ 	.short	0x0010
        /*00b4*/ 	.byte	0x00, 0xf5, 0x21, 0x00


	//----- nvinfo : EIATTR_KPARAM_INFO
	.align		4
.L_29:
        /*00b8*/ 	.byte	0x04, 0x17
        /*00ba*/ 	.short	(.L_31 - .L_30)
.L_30:
        /*00bc*/ 	.word	0x00000000
        /*00c0*/ 	.short	0x0003
        /*00c2*/ 	.short	0x000c
        /*00c4*/ 	.byte	0x00, 0xf0, 0x11, 0x00


	//----- nvinfo : EIATTR_KPARAM_INFO
	.align		4
.L_31:
        /*00c8*/ 	.byte	0x04, 0x17
        /*00ca*/ 	.short	(.L_33 - .L_32)
.L_32:
        /*00cc*/ 	.word	0x00000000
        /*00d0*/ 	.short	0x0002
        /*00d2*/ 	.short	0x0008
        /*00d4*/ 	.byte	0x00, 0xf0, 0x11, 0x00


	//----- nvinfo : EIATTR_KPARAM_INFO
	.align		4
.L_33:
        /*00d8*/ 	.byte	0x04, 0x17
        /*00da*/ 	.short	(.L_35 - .L_34)
.L_34:
        /*00dc*/ 	.word	0x00000000
        /*00e0*/ 	.short	0x0001
        /*00e2*/ 	.short	0x0004
        /*00e4*/ 	.byte	0x00, 0xf0, 0x11, 0x00


	//----- nvinfo : EIATTR_KPARAM_INFO
	.align		4
.L_35:
        /*00e8*/ 	.byte	0x04, 0x17
        /*00ea*/ 	.short	(.L_37 - .L_36)
.L_36:
        /*00ec*/ 	.word	0x00000000
        /*00f0*/ 	.short	0x0000
        /*00f2*/ 	.short	0x0000
        /*00f4*/ 	.byte	0x00, 0xf0, 0x11, 0x00


	//----- nvinfo : EIATTR_SPARSE_MMA_MASK
	.align		4
.L_37:
        /*00f8*/ 	.byte	0x03, 0x50
        /*00fa*/ 	.short	0x0000


	//----- nvinfo : EIATTR_MAXREG_COUNT
	.align		4
        /*00fc*/ 	.byte	0x03, 0x1b
        /*00fe*/ 	.short	0x00ff


	//----- nvinfo : EIATTR_MERCURY_ISA_VERSION
	.align		4
        /*0100*/ 	.byte	0x03, 0x5f
        /*0102*/ 	.short	0x0101


	//----- nvinfo : EIATTR_VRC_CTA_INIT_COUNT
	.align		4
        /*0104*/ 	.byte	0x02, 0x4a
	.zero		1
	.zero		1


	//----- nvinfo : EIATTR_EXIT_INSTR_OFFSETS
	.align		4
        /*0108*/ 	.byte	0x04, 0x1c
        /*010a*/ 	.short	(.L_39 - .L_38)


	//   ....[0]....
.L_38:
        /*010c*/ 	.word	0x00000010


	//----- nvinfo : EIATTR_CBANK_PARAM_SIZE
	.align		4
.L_39:
        /*0110*/ 	.byte	0x03, 0x19
        /*0112*/ 	.short	0x0050


	//----- nvinfo : EIATTR_PARAM_CBANK
	.align		4
        /*0114*/ 	.byte	0x04, 0x0a
        /*0116*/ 	.short	(.L_41 - .L_40)
	.align		4
.L_40:
        /*0118*/ 	.word	index@(.nv.constant0._Z17Conv2DNaiveKerneliiiiPKfiiiS0_iiiiiPf)
        /*011c*/ 	.short	0x0380
        /*011e*/ 	.short	0x0050


	//----- nvinfo : EIATTR_SW_WAR
	.align		4
.L_41:
        /*0120*/ 	.byte	0x04, 0x36
        /*0122*/ 	.short	(.L_43 - .L_42)
.L_42:
        /*0124*/ 	.word	0x00000008
.L_43:


//--------------------- .nv.callgraph             --------------------------
	.section	.nv.callgraph,"",@"SHT_CUDA_CALLGRAPH"
	.align	4
	.sectionentsize	8
	.align		4
        /*0000*/ 	.word	0x00000000
	.align		4
        /*0004*/ 	.word	0xffffffff
	.align		4
        /*0008*/ 	.word	0x00000000
	.align		4
        /*000c*/ 	.word	0xfffffffe
	.align		4
        /*0010*/ 	.word	0x00000000
	.align		4
        /*0014*/ 	.word	0xfffffffd
	.align		4
        /*0018*/ 	.word	0x00000000
	.align		4
        /*001c*/ 	.word	0xfffffffc


//--------------------- .text._Z17Conv2DNaiveKerneliiiiPKfiiiS0_iiiiiPf --------------------------
	.section	.text._Z17Conv2DNaiveKerneliiiiPKfiiiS0_iiiiiPf,"ax",@progbits
	.align	128
        .global         _Z17Conv2DNaiveKerneliiiiPKfiiiS0_iiiiiPf
        .type           _Z17Conv2DNaiveKerneliiiiPKfiiiS0_iiiiiPf,@function
        .size           _Z17Conv2DNaiveKerneliiiiPKfiiiS0_iiiiiPf,(.L_x_1 - _Z17Conv2DNaiveKerneliiiiPKfiiiS0_iiiiiPf)
        .other          _Z17Conv2DNaiveKerneliiiiPKfiiiS0_iiiiiPf,@"STO_CUDA_ENTRY STV_DEFAULT"
_Z17Conv2DNaiveKerneliiiiPKfiiiS0_iiiiiPf:
.text._Z17Conv2DNaiveKerneliiiiPKfiiiS0_iiiiiPf:
[----:B------:R-:W-:Y:S01]  /*0000*/  LDC R1, c[0x0][0x37c] ;  /* 0x0000df00ff017b82 */ /* 0x000fe20000000800 */
[----:B------:R-:W-:Y:S05]  /*0010*/  EXIT ;  /* 0x000000000000794d */ /* 0x000fea0003800000 */
.L_x_0:
[----:B------:R-:W-:-:S00]  /*0020*/  BRA `(.L_x_0) ;  /* 0xfffffffc00fc7947 */ /* 0x000fc0000383ffff */
[----:B------:R-:W-:-:S00]  /*0030*/  NOP ;  /* 0x0000000000007918 */ /* 0x000fc00000000000 */
        /* <DEDUP_REMOVED lines=12> */
.L_x_1:


//--------------------- .nv.shared.reserved.0     --------------------------
	.section	.nv.shared.reserved.0,"aw",@nobits
	.weak		__nv_reservedSMEM_offset_0_alias
	.size		__nv_reservedSMEM_offset_0_alias, 0, 64
	.other		__nv_reservedSMEM_offset_0_alias,@"STO_CUDA_RESERVED_SHARED STV_DEFAULT"
__nv_reservedSMEM_offset_0_alias:
	.zero		0
	.zero		64


//--------------------- .nv.constant0._Z17Conv2DNaiveKerneliiiiPKfiiiS0_iiiiiPf --------------------------
	.section	.nv.constant0._Z17Conv2DNaiveKerneliiiiPKfiiiS0_iiiiiPf,"a",@progbits
	.sectionflags	@""
	.align	4
.nv.constant0._Z17Conv2DNaiveKerneliiiiPKfiiiS0_iiiiiPf:
	.zero		976


//--------------------- SYMBOLS --------------------------

	.type		.nv.reservedSmem.offset0,@object
	.size		.nv.reservedSmem.offset0,0x4
